//
// Generated by NVIDIA NVVM Compiler
//
// Compiler Build ID: CL-36424714
// Cuda compilation tools, release 13.0, V13.0.88
// Based on NVVM 20.0.0
//

.version 9.0
.target sm_100
.address_size 64

	// .globl	_Z10c_functionv
.extern .func  (.param .b32 func_retval0) vprintf
(
	.param .b64 vprintf_param_0,
	.param .b64 vprintf_param_1
)
;
.global .align 1 .b8 $str[19] = {72, 101, 108, 108, 111, 32, 119, 111, 114, 108, 100, 33, 58, 32, 37, 100, 32, 10};

.visible .entry _Z10c_functionv()
{
	.local .align 8 .b8 	__local_depot0[8];
	.reg .b64 	%SP;
	.reg .b64 	%SPL;
	.reg .b32 	%r<4>;
	.reg .b64 	%rd<5>;

	mov.u64 	%SPL, __local_depot0;
	cvta.local.u64 	%SP, %SPL;
	add.u64 	%rd1, %SP, 0;
	add.u64 	%rd2, %SPL, 0;
	mov.u32 	%r1, %tid.x;
	st.local.u32 	[%rd2], %r1;
	mov.u64 	%rd3, $str;
	cvta.global.u64 	%rd4, %rd3;
	{ // callseq 0, 0
	.param .b64 param0;
	st.param.b64 	[param0], %rd4;
	.param .b64 param1;
	st.param.b64 	[param1], %rd1;
	.param .b32 retval0;
	call.uni (retval0), 
	vprintf, 
	(
	param0, 
	param1
	);
	ld.param.b32 	%r2, [retval0];
	} // callseq 0
	bar.sync 	0;
	ret;

}


// ===== COMPILED SASS (sm_100) =====

	.target	sm_100

	.elftype	@"ET_EXEC"


//--------------------- .note.nv.tkinfo           --------------------------
	.section	.note.nv.tkinfo,"",@"SHT_NOTE"
	.sectionflags	@"SHF_NOTE_NV_TKINFO"
	.tkinfo
        /*0018*/ 	.word	0x00000002
        /*0030*/ 	.string	""
        /*0030*/ 	.string	"ptxas"
        /*0030*/ 	.string	"Cuda compilation tools, release 13.0, V13.0.88"
        /*0030*/ 	.string	"Build cuda_13.0.r13.0/compiler.36424714_0"
        /*0030*/ 	.string	"-arch sm_100 -m 64 "



//--------------------- .note.nv.cuinfo           --------------------------
	.section	.note.nv.cuinfo,"",@"SHT_NOTE"
	.sectionflags	@"SHF_NOTE_NV_CUINFO"
        /*0018*/ 	.short	0x0002
        /*001a*/ 	.short	0x0064
        /*001c*/ 	.short	0x0082
	.zero		2


//--------------------- .nv.info                  --------------------------
	.section	.nv.info,"",@"SHT_CUDA_INFO"
	.align	4


	//----- nvinfo : EIATTR_REGCOUNT
	.align		4
        /*0000*/ 	.byte	0x04, 0x2f
        /*0002*/ 	.short	(.L_2 - .L_1)
	.align		4
.L_1:
        /*0004*/ 	.word	index@(_Z10c_functionv)
        /*0008*/ 	.word	0x00000018


	//----- nvinfo : EIATTR_FRAME_SIZE
	.align		4
.L_2:
        /*000c*/ 	.byte	0x04, 0x11
        /*000e*/ 	.short	(.L_4 - .L_3)
	.align		4
.L_3:
        /*0010*/ 	.word	index@(_Z10c_functionv)
        /*0014*/ 	.word	0x00000008


	//----- nvinfo : EIATTR_MIN_STACK_SIZE
	.align		4
.L_4:
        /*0018*/ 	.byte	0x04, 0x12
        /*001a*/ 	.short	(.L_6 - .L_5)
	.align		4
.L_5:
        /*001c*/ 	.word	index@(_Z10c_functionv)
        /*0020*/ 	.word	0x00000008
.L_6:


//--------------------- .nv.compat                --------------------------
	.section	.nv.compat,"",@"SHT_CUDA_COMPAT_INFO"
	.align	4
        /*0000*/ 	.byte	0x02, 0x09, 0x00, 0x00, 0x02, 0x02, 0x01, 0x00, 0x02, 0x05, 0x05, 0x00, 0x03, 0x07, 0x01, 0x01
        /*0010*/ 	.byte	0x02, 0x03, 0x00, 0x00, 0x02, 0x06, 0x01, 0x00, 0x04, 0x0b, 0x08, 0x00, 0x09, 0x00, 0x00, 0x00
        /*0020*/ 	.byte	0x00, 0x00, 0x00, 0x00


//--------------------- .nv.info._Z10c_functionv  --------------------------
	.section	.nv.info._Z10c_functionv,"",@"SHT_CUDA_INFO"
	.sectionflags	@""
	.align	4


	//----- nvinfo : EIATTR_CUDA_API_VERSION
	.align		4
        /*0000*/ 	.byte	0x04, 0x37
        /*0002*/ 	.short	(.L_8 - .L_7)
.L_7:
        /*0004*/ 	.word	0x00000082


	//----- nvinfo : EIATTR_SPARSE_MMA_MASK
	.align		4
.L_8:
        /*0008*/ 	.byte	0x03, 0x50
        /*000a*/ 	.short	0x0000


	//----- nvinfo : EIATTR_MAXREG_COUNT
	.align		4
        /*000c*/ 	.byte	0x03, 0x1b
        /*000e*/ 	.short	0x00ff


	//----- nvinfo : EIATTR_NUM_BARRIERS
	.align		4
        /*0010*/ 	.byte	0x02, 0x4c
        /*0012*/ 	.byte	0x01
	.zero		1


	//----- nvinfo : EIATTR_EXTERNS
	.align		4
        /*0014*/ 	.byte	0x04, 0x0f
        /*0016*/ 	.short	(.L_10 - .L_9)


	//   ....[0]....
	.align		4
.L_9:
        /*0018*/ 	.word	index@(vprintf)


	//----- nvinfo : EIATTR_MERCURY_ISA_VERSION
	.align		4
.L_10:
        /*001c*/ 	.byte	0x03, 0x5f
        /*001e*/ 	.short	0x0101


	//----- nvinfo : EIATTR_VRC_CTA_INIT_COUNT
	.align		4
        /*0020*/ 	.byte	0x02, 0x4a
	.zero		1
	.zero		1


	//----- nvinfo : EIATTR_SYSCALL_OFFSETS
	.align		4
        /*0024*/ 	.byte	0x04, 0x46
        /*0026*/ 	.short	(.L_12 - .L_11)


	//   ....[0]....
.L_11:
        /*0028*/ 	.word	0x000000e0


	//----- nvinfo : EIATTR_EXIT_INSTR_OFFSETS
	.align		4
.L_12:
        /*002c*/ 	.byte	0x04, 0x1c
        /*002e*/ 	.short	(.L_14 - .L_13)


	//   ....[0]....
.L_13:
        /*0030*/ 	.word	0x00000110


	//----- nvinfo : EIATTR_SW_WAR
	.align		4
.L_14:
        /*0034*/ 	.byte	0x04, 0x36
        /*0036*/ 	.short	(.L_16 - .L_15)
.L_15:
        /*0038*/ 	.word	0x00000008
.L_16:


//--------------------- .nv.callgraph             --------------------------
	.section	.nv.callgraph,"",@"SHT_CUDA_CALLGRAPH"
	.align	4
	.sectionentsize	8
	.align		4
        /*0000*/ 	.word	0x00000000
	.align		4
        /*0004*/ 	.word	0xffffffff
	.align		4
        /*0008*/ 	.word	index@(_Z10c_functionv)
	.align		4
        /*000c*/ 	.word	index@(vprintf)
	.align		4
        /*0010*/ 	.word	0x00000000
	.align		4
        /*0014*/ 	.word	0xfffffffe
	.align		4
        /*0018*/ 	.word	0x00000000
	.align		4
        /*001c*/ 	.word	0xfffffffd
	.align		4
        /*0020*/ 	.word	0x00000000
	.align		4
        /*0024*/ 	.word	0xfffffffc


//--------------------- .nv.constant4             --------------------------
	.section	.nv.constant4,"a",@progbits
	.align	8
	.align		8
.nv.constant4:
        /*0000*/ 	.dword	vprintf
	.align		8
        /*0008*/ 	.dword	$str


//--------------------- .text._Z10c_functionv     --------------------------
	.section	.text._Z10c_functionv,"ax",@progbits
	.align	128
        .global         _Z10c_functionv
        .type           _Z10c_functionv,@function
        .size           _Z10c_functionv,(.L_x_2 - _Z10c_functionv)
        .other          _Z10c_functionv,@"STO_CUDA_ENTRY STV_DEFAULT"
_Z10c_functionv:
.text._Z10c_functionv:
[----:B------:R-:W0:Y:S01]  /*0000*/  LDC R1, c[0x0][0x37c] ;  /* 0x0000df00ff017b82 */ /* 0x000e220000000800 */
[----:B------:R-:W1:Y:S01]  /*0010*/  S2R R8, SR_TID.X ;  /* 0x0000000000087919 */ /* 0x000e620000002100 */
[----:B0-----:R-:W-:Y:S01]  /*0020*/  VIADD R1, R1, 0xfffffff8 ;  /* 0xfffffff801017836 */ /* 0x001fe20000000000 */
[----:B------:R-:W-:Y:S01]  /*0030*/  MOV R0, 0x0 ;  /* 0x0000000000007802 */ /* 0x000fe20000000f00 */
[----:B------:R-:W0:Y:S04]  /*0040*/  LDCU UR4, c[0x0][0x2f8] ;  /* 0x00005f00ff0477ac */ /* 0x000e280008000800 */
[----:B------:R2:W3:Y:S01]  /*0050*/  LDC.64 R2, c[0x4][R0] ;  /* 0x0100000000027b82 */ /* 0x0004e20000000a00 */
[----:B------:R-:W4:Y:S01]  /*0060*/  LDCU.64 UR6, c[0x4][0x8] ;  /* 0x01000100ff0677ac */ /* 0x000f220008000a00 */
[----:B------:R-:W5:Y:S01]  /*0070*/  LDCU UR5, c[0x0][0x2fc] ;  /* 0x00005f80ff0577ac */ /* 0x000f620008000800 */
[----:B0-----:R-:W-:Y:S01]  /*0080*/  IADD3 R6, P0, PT, R1, UR4, RZ ;  /* 0x0000000401067c10 */ /* 0x001fe2000ff1e0ff */
[----:B----4-:R-:W-:Y:S01]  /*0090*/  IMAD.U32 R4, RZ, RZ, UR6 ;  /* 0x00000006ff047e24 */ /* 0x010fe2000f8e00ff */
[----:B------:R-:W-:-:S03]  /*00a0*/  MOV R5, UR7 ;  /* 0x0000000700057c02 */ /* 0x000fc60008000f00 */
[----:B-----5:R-:W-:Y:S01]  /*00b0*/  IMAD.X R7, RZ, RZ, UR5, P0 ;  /* 0x00000005ff077e24 */ /* 0x020fe200080e06ff */
[----:B-1----:R2:W-:Y:S07]  /*00c0*/  STL [R1], R8 ;  /* 0x0000000801007387 */ /* 0x0025ee0000100800 */
[----:B------:R-:W-:-:S07]  /*00d0*/  LEPC R20, `(.L_x_0) ;  /* 0x000000001014794e */ /* 0x000fce0000000000 */
[----:B--23--:R-:W-:Y:S05]  /*00e0*/  CALL.ABS.NOINC R2 ;  /* 0x0000000002007343 */ /* 0x00cfea0003c00000 */
.L_x_0:
[----:B------:R-:W-:Y:S05]  /*00f0*/  WARPSYNC.ALL ;  /* 0x0000000000007948 */ /* 0x000fea0003800000 */
[----:B------:R-:W-:Y:S06]  /*0100*/  BAR.SYNC.DEFER_BLOCKING 0x0 ;  /* 0x0000000000007b1d */ /* 0x000fec0000010000 */
[----:B------:R-:W-:Y:S05]  /*0110*/  EXIT ;  /* 0x000000000000794d */ /* 0x000fea0003800000 */
.L_x_1:
[----:B------:R-:W-:-:S00]  /*0120*/  BRA `(.L_x_1) ;  /* 0xfffffffc00fc7947 */ /* 0x000fc0000383ffff */
[----:B------:R-:W-:-:S00]  /*0130*/  NOP ;  /* 0x0000000000007918 */ /* 0x000fc00000000000 */
        /* <DEDUP_REMOVED lines=12> */
.L_x_2:


//--------------------- .nv.global.init           --------------------------
	.section	.nv.global.init,"aw",@progbits
.nv.global.init:
	.type		$str,@object
	.size		$str,(.L_0 - $str)
$str:
        /*0000*/ 	.byte	0x48, 0x65, 0x6c, 0x6c, 0x6f, 0x20, 0x77, 0x6f, 0x72, 0x6c, 0x64, 0x21, 0x3a, 0x20, 0x25, 0x64
        /*0010*/ 	.byte	0x20, 0x0a, 0x00
.L_0:


//--------------------- .nv.shared.reserved.0     --------------------------
	.section	.nv.shared.reserved.0,"aw",@nobits
	.weak		__nv_reservedSMEM_offset_0_alias
	.size		__nv_reservedSMEM_offset_0_alias, 0, 64
	.other		__nv_reservedSMEM_offset_0_alias,@"STO_CUDA_RESERVED_SHARED STV_DEFAULT"
__nv_reservedSMEM_offset_0_alias:
	.zero		0
	.zero		64


//--------------------- .nv.constant0._Z10c_functionv --------------------------
	.section	.nv.constant0._Z10c_functionv,"a",@progbits
	.sectionflags	@""
	.align	4
.nv.constant0._Z10c_functionv:
	.zero		896


//--------------------- SYMBOLS --------------------------

	.type		.nv.reservedSmem.offset0,@object
	.size		.nv.reservedSmem.offset0,0x4
	.type		vprintf,@function
